//
// Generated by NVIDIA NVVM Compiler
//
// Compiler Build ID: CL-36424714
// Cuda compilation tools, release 13.0, V13.0.88
// Based on NVVM 20.0.0
//

.version 9.0
.target sm_100
.address_size 64

	// .globl	_Z12setup_kernelP17curandStateXORWOWi
.global .align 4 .b8 precalc_xorwow_matrix[102400];
.global .align 4 .b8 precalc_xorwow_offset_matrix[102400];
.global .align 4 .b8 mrg32k3aM1[2304];
.global .align 4 .b8 mrg32k3aM2[2304];
.global .align 4 .b8 mrg32k3aM1SubSeq[2016];
.global .align 4 .b8 mrg32k3aM2SubSeq[2016];
.global .align 4 .b8 mrg32k3aM1Seq[2304];
.global .align 4 .b8 mrg32k3aM2Seq[2304];
.const .align 8 .b8 __cr_lgamma_table[72];

.visible .entry _Z12setup_kernelP17curandStateXORWOWi(
	.param .u64 .ptr .align 1 _Z12setup_kernelP17curandStateXORWOWi_param_0,
	.param .u32 _Z12setup_kernelP17curandStateXORWOWi_param_1
)
{
	.reg .pred 	%p<25>;
	.reg .b32 	%r<407>;
	.reg .b64 	%rd<18>;

	ld.param.u64 	%rd8, [_Z12setup_kernelP17curandStateXORWOWi_param_0];
	ld.param.u32 	%r183, [_Z12setup_kernelP17curandStateXORWOWi_param_1];
	mov.u32 	%r184, %tid.x;
	mov.u32 	%r185, %ctaid.x;
	mov.u32 	%r186, %ntid.x;
	mad.lo.s32 	%r1, %r185, %r186, %r184;
	setp.ge.s32 	%p1, %r1, %r183;
	@%p1 bra 	$L__BB0_44;
	cvta.to.global.u64 	%rd9, %rd8;
	cvt.s64.s32 	%rd17, %r1;
	mul.wide.s32 	%rd10, %r1, 48;
	add.s64 	%rd2, %rd9, %rd10;
	mov.b32 	%r187, 1593684748;
	mov.b32 	%r188, 832094735;
	st.global.v2.u32 	[%rd2], {%r188, %r187};
	mov.b32 	%r189, -123459836;
	mov.b32 	%r190, 1111207954;
	st.global.v2.u32 	[%rd2+8], {%r190, %r189};
	mov.b32 	%r191, 1476011280;
	mov.b32 	%r192, -589760388;
	st.global.v2.u32 	[%rd2+16], {%r192, %r191};
	setp.eq.s32 	%p2, %r1, 0;
	@%p2 bra 	$L__BB0_43;
	mov.b32 	%r313, 0;
	mov.u64 	%rd12, precalc_xorwow_matrix;
$L__BB0_3:
	and.b64  	%rd4, %rd17, 3;
	setp.eq.s64 	%p3, %rd4, 0;
	@%p3 bra 	$L__BB0_42;
	mul.wide.u32 	%rd11, %r313, 3200;
	add.s64 	%rd5, %rd12, %rd11;
	cvt.u32.u64 	%r3, %rd4;
	mov.b32 	%r314, 0;
$L__BB0_5:
	mov.b32 	%r327, 0;
	mov.u32 	%r328, %r327;
	mov.u32 	%r329, %r327;
	mov.u32 	%r330, %r327;
	mov.u32 	%r331, %r327;
	mov.u32 	%r320, %r327;
$L__BB0_6:
	mul.wide.u32 	%rd13, %r320, 4;
	add.s64 	%rd14, %rd2, %rd13;
	ld.global.u32 	%r11, [%rd14+4];
	shl.b32 	%r12, %r320, 5;
	mov.b32 	%r326, 0;
$L__BB0_7:
	.pragma "nounroll";
	shr.u32 	%r197, %r11, %r326;
	and.b32  	%r198, %r197, 1;
	setp.eq.b32 	%p4, %r198, 1;
	not.pred 	%p5, %p4;
	add.s32 	%r199, %r12, %r326;
	mul.lo.s32 	%r200, %r199, 5;
	mul.wide.u32 	%rd15, %r200, 4;
	add.s64 	%rd6, %rd5, %rd15;
	@%p5 bra 	$L__BB0_9;
	ld.global.u32 	%r201, [%rd6];
	xor.b32  	%r331, %r331, %r201;
	ld.global.u32 	%r202, [%rd6+4];
	xor.b32  	%r330, %r330, %r202;
	ld.global.u32 	%r203, [%rd6+8];
	xor.b32  	%r329, %r329, %r203;
	ld.global.u32 	%r204, [%rd6+12];
	xor.b32  	%r328, %r328, %r204;
	ld.global.u32 	%r205, [%rd6+16];
	xor.b32  	%r327, %r327, %r205;
$L__BB0_9:
	and.b32  	%r207, %r197, 2;
	setp.eq.s32 	%p6, %r207, 0;
	@%p6 bra 	$L__BB0_11;
	ld.global.u32 	%r208, [%rd6+20];
	xor.b32  	%r331, %r331, %r208;
	ld.global.u32 	%r209, [%rd6+24];
	xor.b32  	%r330, %r330, %r209;
	ld.global.u32 	%r210, [%rd6+28];
	xor.b32  	%r329, %r329, %r210;
	ld.global.u32 	%r211, [%rd6+32];
	xor.b32  	%r328, %r328, %r211;
	ld.global.u32 	%r212, [%rd6+36];
	xor.b32  	%r327, %r327, %r212;
$L__BB0_11:
	and.b32  	%r214, %r197, 4;
	setp.eq.s32 	%p7, %r214, 0;
	@%p7 bra 	$L__BB0_13;
	ld.global.u32 	%r215, [%rd6+40];
	xor.b32  	%r331, %r331, %r215;
	ld.global.u32 	%r216, [%rd6+44];
	xor.b32  	%r330, %r330, %r216;
	ld.global.u32 	%r217, [%rd6+48];
	xor.b32  	%r329, %r329, %r217;
	ld.global.u32 	%r218, [%rd6+52];
	xor.b32  	%r328, %r328, %r218;
	ld.global.u32 	%r219, [%rd6+56];
	xor.b32  	%r327, %r327, %r219;
$L__BB0_13:
	and.b32  	%r221, %r197, 8;
	setp.eq.s32 	%p8, %r221, 0;
	@%p8 bra 	$L__BB0_15;
	ld.global.u32 	%r222, [%rd6+60];
	xor.b32  	%r331, %r331, %r222;
	ld.global.u32 	%r223, [%rd6+64];
	xor.b32  	%r330, %r330, %r223;
	ld.global.u32 	%r224, [%rd6+68];
	xor.b32  	%r329, %r329, %r224;
	ld.global.u32 	%r225, [%rd6+72];
	xor.b32  	%r328, %r328, %r225;
	ld.global.u32 	%r226, [%rd6+76];
	xor.b32  	%r327, %r327, %r226;
$L__BB0_15:
	and.b32  	%r228, %r197, 16;
	setp.eq.s32 	%p9, %r228, 0;
	@%p9 bra 	$L__BB0_17;
	ld.global.u32 	%r229, [%rd6+80];
	xor.b32  	%r331, %r331, %r229;
	ld.global.u32 	%r230, [%rd6+84];
	xor.b32  	%r330, %r330, %r230;
	ld.global.u32 	%r231, [%rd6+88];
	xor.b32  	%r329, %r329, %r231;
	ld.global.u32 	%r232, [%rd6+92];
	xor.b32  	%r328, %r328, %r232;
	ld.global.u32 	%r233, [%rd6+96];
	xor.b32  	%r327, %r327, %r233;
$L__BB0_17:
	and.b32  	%r235, %r197, 32;
	setp.eq.s32 	%p10, %r235, 0;
	@%p10 bra 	$L__BB0_19;
	ld.global.u32 	%r236, [%rd6+100];
	xor.b32  	%r331, %r331, %r236;
	ld.global.u32 	%r237, [%rd6+104];
	xor.b32  	%r330, %r330, %r237;
	ld.global.u32 	%r238, [%rd6+108];
	xor.b32  	%r329, %r329, %r238;
	ld.global.u32 	%r239, [%rd6+112];
	xor.b32  	%r328, %r328, %r239;
	ld.global.u32 	%r240, [%rd6+116];
	xor.b32  	%r327, %r327, %r240;
$L__BB0_19:
	and.b32  	%r242, %r197, 64;
	setp.eq.s32 	%p11, %r242, 0;
	@%p11 bra 	$L__BB0_21;
	ld.global.u32 	%r243, [%rd6+120];
	xor.b32  	%r331, %r331, %r243;
	ld.global.u32 	%r244, [%rd6+124];
	xor.b32  	%r330, %r330, %r244;
	ld.global.u32 	%r245, [%rd6+128];
	xor.b32  	%r329, %r329, %r245;
	ld.global.u32 	%r246, [%rd6+132];
	xor.b32  	%r328, %r328, %r246;
	ld.global.u32 	%r247, [%rd6+136];
	xor.b32  	%r327, %r327, %r247;
$L__BB0_21:
	and.b32  	%r249, %r197, 128;
	setp.eq.s32 	%p12, %r249, 0;
	@%p12 bra 	$L__BB0_23;
	ld.global.u32 	%r250, [%rd6+140];
	xor.b32  	%r331, %r331, %r250;
	ld.global.u32 	%r251, [%rd6+144];
	xor.b32  	%r330, %r330, %r251;
	ld.global.u32 	%r252, [%rd6+148];
	xor.b32  	%r329, %r329, %r252;
	ld.global.u32 	%r253, [%rd6+152];
	xor.b32  	%r328, %r328, %r253;
	ld.global.u32 	%r254, [%rd6+156];
	xor.b32  	%r327, %r327, %r254;
$L__BB0_23:
	and.b32  	%r256, %r197, 256;
	setp.eq.s32 	%p13, %r256, 0;
	@%p13 bra 	$L__BB0_25;
	ld.global.u32 	%r257, [%rd6+160];
	xor.b32  	%r331, %r331, %r257;
	ld.global.u32 	%r258, [%rd6+164];
	xor.b32  	%r330, %r330, %r258;
	ld.global.u32 	%r259, [%rd6+168];
	xor.b32  	%r329, %r329, %r259;
	ld.global.u32 	%r260, [%rd6+172];
	xor.b32  	%r328, %r328, %r260;
	ld.global.u32 	%r261, [%rd6+176];
	xor.b32  	%r327, %r327, %r261;
$L__BB0_25:
	and.b32  	%r263, %r197, 512;
	setp.eq.s32 	%p14, %r263, 0;
	@%p14 bra 	$L__BB0_27;
	ld.global.u32 	%r264, [%rd6+180];
	xor.b32  	%r331, %r331, %r264;
	ld.global.u32 	%r265, [%rd6+184];
	xor.b32  	%r330, %r330, %r265;
	ld.global.u32 	%r266, [%rd6+188];
	xor.b32  	%r329, %r329, %r266;
	ld.global.u32 	%r267, [%rd6+192];
	xor.b32  	%r328, %r328, %r267;
	ld.global.u32 	%r268, [%rd6+196];
	xor.b32  	%r327, %r327, %r268;
$L__BB0_27:
	and.b32  	%r270, %r197, 1024;
	setp.eq.s32 	%p15, %r270, 0;
	@%p15 bra 	$L__BB0_29;
	ld.global.u32 	%r271, [%rd6+200];
	xor.b32  	%r331, %r331, %r271;
	ld.global.u32 	%r272, [%rd6+204];
	xor.b32  	%r330, %r330, %r272;
	ld.global.u32 	%r273, [%rd6+208];
	xor.b32  	%r329, %r329, %r273;
	ld.global.u32 	%r274, [%rd6+212];
	xor.b32  	%r328, %r328, %r274;
	ld.global.u32 	%r275, [%rd6+216];
	xor.b32  	%r327, %r327, %r275;
$L__BB0_29:
	and.b32  	%r277, %r197, 2048;
	setp.eq.s32 	%p16, %r277, 0;
	@%p16 bra 	$L__BB0_31;
	ld.global.u32 	%r278, [%rd6+220];
	xor.b32  	%r331, %r331, %r278;
	ld.global.u32 	%r279, [%rd6+224];
	xor.b32  	%r330, %r330, %r279;
	ld.global.u32 	%r280, [%rd6+228];
	xor.b32  	%r329, %r329, %r280;
	ld.global.u32 	%r281, [%rd6+232];
	xor.b32  	%r328, %r328, %r281;
	ld.global.u32 	%r282, [%rd6+236];
	xor.b32  	%r327, %r327, %r282;
$L__BB0_31:
	and.b32  	%r284, %r197, 4096;
	setp.eq.s32 	%p17, %r284, 0;
	@%p17 bra 	$L__BB0_33;
	ld.global.u32 	%r285, [%rd6+240];
	xor.b32  	%r331, %r331, %r285;
	ld.global.u32 	%r286, [%rd6+244];
	xor.b32  	%r330, %r330, %r286;
	ld.global.u32 	%r287, [%rd6+248];
	xor.b32  	%r329, %r329, %r287;
	ld.global.u32 	%r288, [%rd6+252];
	xor.b32  	%r328, %r328, %r288;
	ld.global.u32 	%r289, [%rd6+256];
	xor.b32  	%r327, %r327, %r289;
$L__BB0_33:
	and.b32  	%r291, %r197, 8192;
	setp.eq.s32 	%p18, %r291, 0;
	@%p18 bra 	$L__BB0_35;
	ld.global.u32 	%r292, [%rd6+260];
	xor.b32  	%r331, %r331, %r292;
	ld.global.u32 	%r293, [%rd6+264];
	xor.b32  	%r330, %r330, %r293;
	ld.global.u32 	%r294, [%rd6+268];
	xor.b32  	%r329, %r329, %r294;
	ld.global.u32 	%r295, [%rd6+272];
	xor.b32  	%r328, %r328, %r295;
	ld.global.u32 	%r296, [%rd6+276];
	xor.b32  	%r327, %r327, %r296;
$L__BB0_35:
	and.b32  	%r298, %r197, 16384;
	setp.eq.s32 	%p19, %r298, 0;
	@%p19 bra 	$L__BB0_37;
	ld.global.u32 	%r299, [%rd6+280];
	xor.b32  	%r331, %r331, %r299;
	ld.global.u32 	%r300, [%rd6+284];
	xor.b32  	%r330, %r330, %r300;
	ld.global.u32 	%r301, [%rd6+288];
	xor.b32  	%r329, %r329, %r301;
	ld.global.u32 	%r302, [%rd6+292];
	xor.b32  	%r328, %r328, %r302;
	ld.global.u32 	%r303, [%rd6+296];
	xor.b32  	%r327, %r327, %r303;
$L__BB0_37:
	and.b32  	%r305, %r197, 32768;
	setp.eq.s32 	%p20, %r305, 0;
	@%p20 bra 	$L__BB0_39;
	ld.global.u32 	%r306, [%rd6+300];
	xor.b32  	%r331, %r331, %r306;
	ld.global.u32 	%r307, [%rd6+304];
	xor.b32  	%r330, %r330, %r307;
	ld.global.u32 	%r308, [%rd6+308];
	xor.b32  	%r329, %r329, %r308;
	ld.global.u32 	%r309, [%rd6+312];
	xor.b32  	%r328, %r328, %r309;
	ld.global.u32 	%r310, [%rd6+316];
	xor.b32  	%r327, %r327, %r310;
$L__BB0_39:
	add.s32 	%r326, %r326, 16;
	setp.ne.s32 	%p21, %r326, 32;
	@%p21 bra 	$L__BB0_7;
	mad.lo.s32 	%r311, %r320, -31, %r12;
	add.s32 	%r320, %r311, 1;
	setp.ne.s32 	%p22, %r320, 5;
	@%p22 bra 	$L__BB0_6;
	st.global.u32 	[%rd2+4], %r331;
	st.global.u32 	[%rd2+8], %r330;
	st.global.u32 	[%rd2+12], %r329;
	st.global.u32 	[%rd2+16], %r328;
	st.global.u32 	[%rd2+20], %r327;
	add.s32 	%r314, %r314, 1;
	setp.lt.u32 	%p23, %r314, %r3;
	@%p23 bra 	$L__BB0_5;
$L__BB0_42:
	shr.u64 	%rd7, %rd17, 2;
	add.s32 	%r313, %r313, 1;
	setp.gt.u64 	%p24, %rd17, 3;
	mov.u64 	%rd17, %rd7;
	@%p24 bra 	$L__BB0_3;
$L__BB0_43:
	mov.b32 	%r312, 0;
	st.global.v2.u32 	[%rd2+24], {%r312, %r312};
	st.global.u32 	[%rd2+32], %r312;
	mov.b64 	%rd16, 0;
	st.global.u64 	[%rd2+40], %rd16;
$L__BB0_44:
	ret;

}
	// .globl	_Z15generate_kernelP17curandStateXORWOWPji
.visible .entry _Z15generate_kernelP17curandStateXORWOWPji(
	.param .u64 .ptr .align 1 _Z15generate_kernelP17curandStateXORWOWPji_param_0,
	.param .u64 .ptr .align 1 _Z15generate_kernelP17curandStateXORWOWPji_param_1,
	.param .u32 _Z15generate_kernelP17curandStateXORWOWPji_param_2
)
{
	.reg .pred 	%p<3>;
	.reg .b32 	%r<31>;
	.reg .b32 	%f<7>;
	.reg .b64 	%rd<9>;

	ld.param.u64 	%rd1, [_Z15generate_kernelP17curandStateXORWOWPji_param_0];
	ld.param.u64 	%rd2, [_Z15generate_kernelP17curandStateXORWOWPji_param_1];
	ld.param.u32 	%r2, [_Z15generate_kernelP17curandStateXORWOWPji_param_2];
	mov.u32 	%r3, %tid.x;
	mov.u32 	%r4, %ctaid.x;
	mov.u32 	%r5, %ntid.x;
	mad.lo.s32 	%r1, %r4, %r5, %r3;
	setp.ge.s32 	%p1, %r1, %r2;
	@%p1 bra 	$L__BB1_2;
	cvta.to.global.u64 	%rd3, %rd1;
	cvta.to.global.u64 	%rd4, %rd2;
	mul.wide.s32 	%rd5, %r1, 48;
	add.s64 	%rd6, %rd3, %rd5;
	ld.global.v2.u32 	{%r6, %r7}, [%rd6];
	ld.global.v2.u32 	{%r8, %r9}, [%rd6+8];
	ld.global.v2.u32 	{%r10, %r11}, [%rd6+16];
	shr.u32 	%r12, %r7, 2;
	xor.b32  	%r13, %r12, %r7;
	shl.b32 	%r14, %r11, 4;
	shl.b32 	%r15, %r13, 1;
	xor.b32  	%r16, %r14, %r15;
	xor.b32  	%r17, %r16, %r11;
	xor.b32  	%r18, %r17, %r13;
	add.s32 	%r19, %r6, %r18;
	add.s32 	%r20, %r19, 362437;
	cvt.rn.f32.u32 	%f1, %r20;
	fma.rn.f32 	%f2, %f1, 0f2F800000, 0f2F000000;
	shr.u32 	%r21, %r8, 2;
	xor.b32  	%r22, %r21, %r8;
	shl.b32 	%r23, %r18, 4;
	shl.b32 	%r24, %r22, 1;
	xor.b32  	%r25, %r24, %r23;
	xor.b32  	%r26, %r25, %r22;
	xor.b32  	%r27, %r26, %r18;
	add.s32 	%r28, %r6, 724874;
	add.s32 	%r29, %r27, %r28;
	cvt.rn.f32.u32 	%f3, %r29;
	fma.rn.f32 	%f4, %f3, 0f2F800000, 0f2F000000;
	st.global.v2.u32 	[%rd6], {%r28, %r9};
	st.global.v2.u32 	[%rd6+8], {%r10, %r11};
	st.global.v2.u32 	[%rd6+16], {%r18, %r27};
	mul.f32 	%f5, %f4, %f4;
	fma.rn.f32 	%f6, %f2, %f2, %f5;
	setp.le.f32 	%p2, %f6, 0f3F800000;
	selp.u32 	%r30, 1, 0, %p2;
	mul.wide.s32 	%rd7, %r1, 4;
	add.s64 	%rd8, %rd4, %rd7;
	st.global.u32 	[%rd8], %r30;
$L__BB1_2:
	ret;

}


// ===== COMPILED SASS (sm_100) =====

	.target	sm_100

	.elftype	@"ET_EXEC"


//--------------------- .note.nv.tkinfo           --------------------------
	.section	.note.nv.tkinfo,"",@"SHT_NOTE"
	.sectionflags	@"SHF_NOTE_NV_TKINFO"
	.tkinfo
        /*0018*/ 	.word	0x00000002
        /*0030*/ 	.string	""
        /*0030*/ 	.string	"ptxas"
        /*0030*/ 	.string	"Cuda compilation tools, release 13.0, V13.0.88"
        /*0030*/ 	.string	"Build cuda_13.0.r13.0/compiler.36424714_0"
        /*0030*/ 	.string	"-arch sm_100 -m 64 "



//--------------------- .note.nv.cuinfo           --------------------------
	.section	.note.nv.cuinfo,"",@"SHT_NOTE"
	.sectionflags	@"SHF_NOTE_NV_CUINFO"
        /*0018*/ 	.short	0x0002
        /*001a*/ 	.short	0x0064
        /*001c*/ 	.short	0x0082
	.zero		2


//--------------------- .nv.info                  --------------------------
	.section	.nv.info,"",@"SHT_CUDA_INFO"
	.align	4


	//----- nvinfo : EIATTR_REGCOUNT
	.align		4
        /*0000*/ 	.byte	0x04, 0x2f
        /*0002*/ 	.short	(.L_10 - .L_9)
	.align		4
.L_9:
        /*0004*/ 	.word	index@(_Z12setup_kernelP17curandStateXORWOWi)
        /*0008*/ 	.word	0x0000001f


	//----- nvinfo : EIATTR_FRAME_SIZE
	.align		4
.L_10:
        /*000c*/ 	.byte	0x04, 0x11
        /*000e*/ 	.short	(.L_12 - .L_11)
	.align		4
.L_11:
        /*0010*/ 	.word	index@(_Z12setup_kernelP17curandStateXORWOWi)
        /*0014*/ 	.word	0x00000000


	//----- nvinfo : EIATTR_REGCOUNT
	.align		4
.L_12:
        /*0018*/ 	.byte	0x04, 0x2f
        /*001a*/ 	.short	(.L_14 - .L_13)
	.align		4
.L_13:
        /*001c*/ 	.word	index@(_Z15generate_kernelP17curandStateXORWOWPji)
        /*0020*/ 	.word	0x00000011


	//----- nvinfo : EIATTR_FRAME_SIZE
	.align		4
.L_14:
        /*0024*/ 	.byte	0x04, 0x11
        /*0026*/ 	.short	(.L_16 - .L_15)
	.align		4
.L_15:
        /*0028*/ 	.word	index@(_Z15generate_kernelP17curandStateXORWOWPji)
        /*002c*/ 	.word	0x00000000


	//----- nvinfo : EIATTR_MIN_STACK_SIZE
	.align		4
.L_16:
        /*0030*/ 	.byte	0x04, 0x12
        /*0032*/ 	.short	(.L_18 - .L_17)
	.align		4
.L_17:
        /*0034*/ 	.word	index@(_Z15generate_kernelP17curandStateXORWOWPji)
        /*0038*/ 	.word	0x00000000


	//----- nvinfo : EIATTR_MIN_STACK_SIZE
	.align		4
.L_18:
        /*003c*/ 	.byte	0x04, 0x12
        /*003e*/ 	.short	(.L_20 - .L_19)
	.align		4
.L_19:
        /*0040*/ 	.word	index@(_Z12setup_kernelP17curandStateXORWOWi)
        /*0044*/ 	.word	0x00000000
.L_20:


//--------------------- .nv.compat                --------------------------
	.section	.nv.compat,"",@"SHT_CUDA_COMPAT_INFO"
	.align	4
        /*0000*/ 	.byte	0x02, 0x09, 0x00, 0x00, 0x02, 0x02, 0x01, 0x00, 0x02, 0x05, 0x05, 0x00, 0x03, 0x07, 0x01, 0x01
        /*0010*/ 	.byte	0x02, 0x03, 0x00, 0x00, 0x02, 0x06, 0x01, 0x00, 0x04, 0x0b, 0x08, 0x00, 0x01, 0x00, 0x00, 0x00
        /*0020*/ 	.byte	0x00, 0x00, 0x00, 0x00


//--------------------- .nv.info._Z15generate_kernelP17curandStateXORWOWPji --------------------------
	.section	.nv.info._Z15generate_kernelP17curandStateXORWOWPji,"",@"SHT_CUDA_INFO"
	.sectionflags	@""
	.align	4


	//----- nvinfo : EIATTR_CUDA_API_VERSION
	.align		4
        /*0000*/ 	.byte	0x04, 0x37
        /*0002*/ 	.short	(.L_22 - .L_21)
.L_21:
        /*0004*/ 	.word	0x00000082


	//----- nvinfo : EIATTR_KPARAM_INFO
	.align		4
.L_22:
        /*0008*/ 	.byte	0x04, 0x17
        /*000a*/ 	.short	(.L_24 - .L_23)
.L_23:
        /*000c*/ 	.word	0x00000000
        /*0010*/ 	.short	0x0002
        /*0012*/ 	.short	0x0010
        /*0014*/ 	.byte	0x00, 0xf0, 0x11, 0x00


	//----- nvinfo : EIATTR_KPARAM_INFO
	.align		4
.L_24:
        /*0018*/ 	.byte	0x04, 0x17
        /*001a*/ 	.short	(.L_26 - .L_25)
.L_25:
        /*001c*/ 	.word	0x00000000
        /*0020*/ 	.short	0x0001
        /*0022*/ 	.short	0x0008
        /*0024*/ 	.byte	0x00, 0xf5, 0x21, 0x00


	//----- nvinfo : EIATTR_KPARAM_INFO
	.align		4
.L_26:
        /*0028*/ 	.byte	0x04, 0x17
        /*002a*/ 	.short	(.L_28 - .L_27)
.L_27:
        /*002c*/ 	.word	0x00000000
        /*0030*/ 	.short	0x0000
        /*0032*/ 	.short	0x0000
        /*0034*/ 	.byte	0x00, 0xf5, 0x21, 0x00


	//----- nvinfo : EIATTR_SPARSE_MMA_MASK
	.align		4
.L_28:
        /*0038*/ 	.byte	0x03, 0x50
        /*003a*/ 	.short	0x0000


	//----- nvinfo : EIATTR_MAXREG_COUNT
	.align		4
        /*003c*/ 	.byte	0x03, 0x1b
        /*003e*/ 	.short	0x00ff


	//----- nvinfo : EIATTR_MERCURY_ISA_VERSION
	.align		4
        /*0040*/ 	.byte	0x03, 0x5f
        /*0042*/ 	.short	0x0101


	//----- nvinfo : EIATTR_VRC_CTA_INIT_COUNT
	.align		4
        /*0044*/ 	.byte	0x02, 0x4a
	.zero		1
	.zero		1


	//----- nvinfo : EIATTR_EXIT_INSTR_OFFSETS
	.align		4
        /*0048*/ 	.byte	0x04, 0x1c
        /*004a*/ 	.short	(.L_30 - .L_29)


	//   ....[0]....
.L_29:
        /*004c*/ 	.word	0x00000070


	//   ....[1]....
        /*0050*/ 	.word	0x000002c0


	//----- nvinfo : EIATTR_CBANK_PARAM_SIZE
	.align		4
.L_30:
        /*0054*/ 	.byte	0x03, 0x19
        /*0056*/ 	.short	0x0014


	//----- nvinfo : EIATTR_PARAM_CBANK
	.align		4
        /*0058*/ 	.byte	0x04, 0x0a
        /*005a*/ 	.short	(.L_32 - .L_31)
	.align		4
.L_31:
        /*005c*/ 	.word	index@(.nv.constant0._Z15generate_kernelP17curandStateXORWOWPji)
        /*0060*/ 	.short	0x0380
        /*0062*/ 	.short	0x0014


	//----- nvinfo : EIATTR_SW_WAR
	.align		4
.L_32:
        /*0064*/ 	.byte	0x04, 0x36
        /*0066*/ 	.short	(.L_34 - .L_33)
.L_33:
        /*0068*/ 	.word	0x00000008
.L_34:


//--------------------- .nv.info._Z12setup_kernelP17curandStateXORWOWi --------------------------
	.section	.nv.info._Z12setup_kernelP17curandStateXORWOWi,"",@"SHT_CUDA_INFO"
	.sectionflags	@""
	.align	4


	//----- nvinfo : EIATTR_CUDA_API_VERSION
	.align		4
        /*0000*/ 	.byte	0x04, 0x37
        /*0002*/ 	.short	(.L_36 - .L_35)
.L_35:
        /*0004*/ 	.word	0x00000082


	//----- nvinfo : EIATTR_KPARAM_INFO
	.align		4
.L_36:
        /*0008*/ 	.byte	0x04, 0x17
        /*000a*/ 	.short	(.L_38 - .L_37)
.L_37:
        /*000c*/ 	.word	0x00000000
        /*0010*/ 	.short	0x0001
        /*0012*/ 	.short	0x0008
        /*0014*/ 	.byte	0x00, 0xf0, 0x11, 0x00


	//----- nvinfo : EIATTR_KPARAM_INFO
	.align		4
.L_38:
        /*0018*/ 	.byte	0x04, 0x17
        /*001a*/ 	.short	(.L_40 - .L_39)
.L_39:
        /*001c*/ 	.word	0x00000000
        /*0020*/ 	.short	0x0000
        /*0022*/ 	.short	0x0000
        /*0024*/ 	.byte	0x00, 0xf5, 0x21, 0x00


	//----- nvinfo : EIATTR_SPARSE_MMA_MASK
	.align		4
.L_40:
        /*0028*/ 	.byte	0x03, 0x50
        /*002a*/ 	.short	0x0000


	//----- nvinfo : EIATTR_MAXREG_COUNT
	.align		4
        /*002c*/ 	.byte	0x03, 0x1b
        /*002e*/ 	.short	0x00ff


	//----- nvinfo : EIATTR_MERCURY_ISA_VERSION
	.align		4
        /*0030*/ 	.byte	0x03, 0x5f
        /*0032*/ 	.short	0x0101


	//----- nvinfo : EIATTR_VRC_CTA_INIT_COUNT
	.align		4
        /*0034*/ 	.byte	0x02, 0x4a
	.zero		1
	.zero		1


	//----- nvinfo : EIATTR_EXIT_INSTR_OFFSETS
	.align		4
        /*0038*/ 	.byte	0x04, 0x1c
        /*003a*/ 	.short	(.L_42 - .L_41)


	//   ....[0]....
.L_41:
        /*003c*/ 	.word	0x00000070


	//   ....[1]....
        /*0040*/ 	.word	0x00000eb0


	//----- nvinfo : EIATTR_CRS_STACK_SIZE
	.align		4
.L_42:
        /*0044*/ 	.byte	0x04, 0x1e
        /*0046*/ 	.short	(.L_44 - .L_43)
.L_43:
        /*0048*/ 	.word	0x00000000


	//----- nvinfo : EIATTR_CBANK_PARAM_SIZE
	.align		4
.L_44:
        /*004c*/ 	.byte	0x03, 0x19
        /*004e*/ 	.short	0x000c


	//----- nvinfo : EIATTR_PARAM_CBANK
	.align		4
        /*0050*/ 	.byte	0x04, 0x0a
        /*0052*/ 	.short	(.L_46 - .L_45)
	.align		4
.L_45:
        /*0054*/ 	.word	index@(.nv.constant0._Z12setup_kernelP17curandStateXORWOWi)
        /*0058*/ 	.short	0x0380
        /*005a*/ 	.short	0x000c


	//----- nvinfo : EIATTR_SW_WAR
	.align		4
.L_46:
        /*005c*/ 	.byte	0x04, 0x36
        /*005e*/ 	.short	(.L_48 - .L_47)
.L_47:
        /*0060*/ 	.word	0x00000008
.L_48:


//--------------------- .nv.callgraph             --------------------------
	.section	.nv.callgraph,"",@"SHT_CUDA_CALLGRAPH"
	.align	4
	.sectionentsize	8
	.align		4
        /*0000*/ 	.word	0x00000000
	.align		4
        /*0004*/ 	.word	0xffffffff
	.align		4
        /*0008*/ 	.word	0x00000000
	.align		4
        /*000c*/ 	.word	0xfffffffe
	.align		4
        /*0010*/ 	.word	0x00000000
	.align		4
        /*0014*/ 	.word	0xfffffffd
	.align		4
        /*0018*/ 	.word	0x00000000
	.align		4
        /*001c*/ 	.word	0xfffffffc


//--------------------- .nv.constant4             --------------------------
	.section	.nv.constant4,"a",@progbits
	.align	8
	.align		8
.nv.constant4:
        /*0000*/ 	.dword	precalc_xorwow_matrix
	.align		8
        /*0008*/ 	.dword	precalc_xorwow_offset_matrix
	.align		8
        /*0010*/ 	.dword	mrg32k3aM1
	.align		8
        /*0018*/ 	.dword	mrg32k3aM2
	.align		8
        /*0020*/ 	.dword	mrg32k3aM1SubSeq
	.align		8
        /*0028*/ 	.dword	mrg32k3aM2SubSeq
	.align		8
        /*0030*/ 	.dword	mrg32k3aM1Seq
	.align		8
        /*0038*/ 	.dword	mrg32k3aM2Seq


//--------------------- .nv.constant3             --------------------------
	.section	.nv.constant3,"a",@progbits
	.align	8
.nv.constant3:
	.type		__cr_lgamma_table,@object
	.size		__cr_lgamma_table,(.L_8 - __cr_lgamma_table)
__cr_lgamma_table:
        /*0000*/ 	.byte	0x00, 0x00, 0x00, 0x00, 0x00, 0x00, 0x00, 0x00, 0x00, 0x00, 0x00, 0x00, 0x00, 0x00, 0x00, 0x00
        /*0010*/ 	.byte	0xef, 0x39, 0xfa, 0xfe, 0x42, 0x2e, 0xe6, 0x3f, 0x02, 0x20, 0x2a, 0xfa, 0x0b, 0xab, 0xfc, 0x3f
        /*0020*/ 	.byte	0xf9, 0x2c, 0x92, 0x7c, 0xa7, 0x6c, 0x09, 0x40, 0xc9, 0x79, 0x44, 0x3c, 0x64, 0x26, 0x13, 0x40
        /*0030*/ 	.byte	0xca, 0x01, 0xcf, 0x3a, 0x27, 0x51, 0x1a, 0x40, 0x30, 0xcc, 0x2d, 0xf3, 0xe1, 0x0c, 0x21, 0x40
        /*0040*/ 	.byte	0x0d, 0xb7, 0xfc, 0x82, 0x8e, 0x35, 0x25, 0x40
.L_8:


//--------------------- .text._Z15generate_kernelP17curandStateXORWOWPji --------------------------
	.section	.text._Z15generate_kernelP17curandStateXORWOWPji,"ax",@progbits
	.align	128
        .global         _Z15generate_kernelP17curandStateXORWOWPji
        .type           _Z15generate_kernelP17curandStateXORWOWPji,@function
        .size           _Z15generate_kernelP17curandStateXORWOWPji,(.L_x_10 - _Z15generate_kernelP17curandStateXORWOWPji)
        .other          _Z15generate_kernelP17curandStateXORWOWPji,@"STO_CUDA_ENTRY STV_DEFAULT"
_Z15generate_kernelP17curandStateXORWOWPji:
.text._Z15generate_kernelP17curandStateXORWOWPji:
[----:B------:R-:W-:Y:S01]  /*0000*/  LDC R1, c[0x0][0x37c] ;  /* 0x0000df00ff017b82 */ /* 0x000fe20000000800 */
[----:B------:R-:W0:Y:S07]  /*0010*/  S2R R0, SR_TID.X ;  /* 0x0000000000007919 */ /* 0x000e2e0000002100 */
[----:B------:R-:W0:Y:S01]  /*0020*/  S2UR UR4, SR_CTAID.X ;  /* 0x00000000000479c3 */ /* 0x000e220000002500 */
[----:B------:R-:W1:Y:S07]  /*0030*/  LDCU UR5, c[0x0][0x390] ;  /* 0x00007200ff0577ac */ /* 0x000e6e0008000800 */
[----:B------:R-:W0:Y:S02]  /*0040*/  LDC R3, c[0x0][0x360] ;  /* 0x0000d800ff037b82 */ /* 0x000e240000000800 */
[----:B0-----:R-:W-:-:S05]  /*0050*/  IMAD R0, R3, UR4, R0 ;  /* 0x0000000403007c24 */ /* 0x001fca000f8e0200 */
[----:B-1----:R-:W-:-:S13]  /*0060*/  ISETP.GE.AND P0, PT, R0, UR5, PT ;  /* 0x0000000500007c0c */ /* 0x002fda000bf06270 */
[----:B------:R-:W-:Y:S05]  /*0070*/  @P0 EXIT ;  /* 0x000000000000094d */ /* 0x000fea0003800000 */
[----:B------:R-:W0:Y:S01]  /*0080*/  LDC.64 R4, c[0x0][0x380] ;  /* 0x0000e000ff047b82 */ /* 0x000e220000000a00 */
[----:B------:R-:W1:Y:S01]  /*0090*/  LDCU.64 UR4, c[0x0][0x358] ;  /* 0x00006b00ff0477ac */ /* 0x000e620008000a00 */
[----:B0-----:R-:W-:-:S05]  /*00a0*/  IMAD.WIDE R4, R0, 0x30, R4 ;  /* 0x0000003000047825 */ /* 0x001fca00078e0204 */
[----:B-1----:R-:W2:Y:S04]  /*00b0*/  LDG.E.64 R8, desc[UR4][R4.64] ;  /* 0x0000000404087981 */ /* 0x002ea8000c1e1b00 */
[----:B------:R-:W3:Y:S04]  /*00c0*/  LDG.E.64 R2, desc[UR4][R4.64+0x10] ;  /* 0x0000100404027981 */ /* 0x000ee8000c1e1b00 */
[----:B------:R-:W4:Y:S01]  /*00d0*/  LDG.E.64 R6, desc[UR4][R4.64+0x8] ;  /* 0x0000080404067981 */ /* 0x000f22000c1e1b00 */
[----:B------:R-:W-:Y:S01]  /*00e0*/  IMAD.MOV.U32 R14, RZ, RZ, 0x2f800000 ;  /* 0x2f800000ff0e7424 */ /* 0x000fe200078e00ff */
[----:B--2---:R-:W-:-:S04]  /*00f0*/  SHF.R.U32.HI R10, RZ, 0x2, R9 ;  /* 0x00000002ff0a7819 */ /* 0x004fc80000011609 */
[----:B------:R-:W-:Y:S01]  /*0100*/  LOP3.LUT R10, R10, R9, RZ, 0x3c, !PT ;  /* 0x000000090a0a7212 */ /* 0x000fe200078e3cff */
[----:B---3--:R-:W-:Y:S01]  /*0110*/  IMAD.SHL.U32 R12, R3, 0x10, RZ ;  /* 0x00000010030c7824 */ /* 0x008fe200078e00ff */
[----:B------:R-:W-:Y:S01]  /*0120*/  STG.E.64 desc[UR4][R4.64+0x8], R2 ;  /* 0x0000080204007986 */ /* 0x000fe2000c101b04 */
[----:B----4-:R-:W-:Y:S02]  /*0130*/  SHF.R.U32.HI R11, RZ, 0x2, R6 ;  /* 0x00000002ff0b7819 */ /* 0x010fe40000011606 */
[----:B------:R-:W-:Y:S02]  /*0140*/  IMAD.SHL.U32 R9, R10, 0x2, RZ ;  /* 0x000000020a097824 */ /* 0x000fe400078e00ff */
[----:B------:R-:W-:-:S03]  /*0150*/  LOP3.LUT R11, R11, R6, RZ, 0x3c, !PT ;  /* 0x000000060b0b7212 */ /* 0x000fc600078e3cff */
[----:B------:R-:W-:Y:S02]  /*0160*/  LOP3.LUT R9, R3, R12, R9, 0x96, !PT ;  /* 0x0000000c03097212 */ /* 0x000fe400078e9609 */
[----:B------:R-:W0:Y:S02]  /*0170*/  LDC.64 R12, c[0x0][0x388] ;  /* 0x0000e200ff0c7b82 */ /* 0x000e240000000a00 */
[----:B------:R-:W-:Y:S01]  /*0180*/  LOP3.LUT R10, R9, R10, RZ, 0x3c, !PT ;  /* 0x0000000a090a7212 */ /* 0x000fe200078e3cff */
[----:B------:R-:W-:-:S04]  /*0190*/  IMAD.SHL.U32 R9, R11, 0x2, RZ ;  /* 0x000000020b097824 */ /* 0x000fc800078e00ff */
[----:B------:R-:W-:-:S05]  /*01a0*/  IMAD.SHL.U32 R6, R10, 0x10, RZ ;  /* 0x000000100a067824 */ /* 0x000fca00078e00ff */
[----:B------:R-:W-:Y:S01]  /*01b0*/  LOP3.LUT R11, R11, R9, R6, 0x96, !PT ;  /* 0x000000090b0b7212 */ /* 0x000fe200078e9606 */
[C---:B------:R-:W-:Y:S01]  /*01c0*/  VIADD R6, R8.reuse, 0xb0f8a ;  /* 0x000b0f8a08067836 */ /* 0x040fe20000000000 */
[----:B------:R-:W-:Y:S02]  /*01d0*/  IADD3 R8, PT, PT, R8, 0x587c5, R10 ;  /* 0x000587c508087810 */ /* 0x000fe40007ffe00a */
[----:B------:R-:W-:Y:S02]  /*01e0*/  LOP3.LUT R11, R11, R10, RZ, 0x3c, !PT ;  /* 0x0000000a0b0b7212 */ /* 0x000fe400078e3cff */
[----:B------:R-:W-:Y:S01]  /*01f0*/  I2FP.F32.U32 R8, R8 ;  /* 0x0000000800087245 */ /* 0x000fe20000201000 */
[----:B------:R-:W-:Y:S02]  /*0200*/  STG.E.64 desc[UR4][R4.64], R6 ;  /* 0x0000000604007986 */ /* 0x000fe4000c101b04 */
[----:B------:R-:W-:Y:S02]  /*0210*/  IMAD.IADD R9, R11, 0x1, R6 ;  /* 0x000000010b097824 */ /* 0x000fe400078e0206 */
[----:B------:R-:W-:Y:S01]  /*0220*/  FFMA R8, R8, R14, 1.1641532182693481445e-10 ;  /* 0x2f00000008087423 */ /* 0x000fe2000000000e */
[----:B0-----:R-:W-:Y:S01]  /*0230*/  IMAD.WIDE R12, R0, 0x4, R12 ;  /* 0x00000004000c7825 */ /* 0x001fe200078e020c */
[----:B------:R-:W-:Y:S01]  /*0240*/  STG.E.64 desc[UR4][R4.64+0x10], R10 ;  /* 0x0000100a04007986 */ /* 0x000fe2000c101b04 */
[----:B------:R-:W-:-:S05]  /*0250*/  I2FP.F32.U32 R9, R9 ;  /* 0x0000000900097245 */ /* 0x000fca0000201000 */
[----:B------:R-:W-:-:S04]  /*0260*/  FFMA R9, R9, R14, 1.1641532182693481445e-10 ;  /* 0x2f00000009097423 */ /* 0x000fc8000000000e */
[----:B------:R-:W-:-:S04]  /*0270*/  FMUL R9, R9, R9 ;  /* 0x0000000909097220 */ /* 0x000fc80000400000 */
[----:B------:R-:W-:-:S05]  /*0280*/  FFMA R9, R8, R8, R9 ;  /* 0x0000000808097223 */ /* 0x000fca0000000009 */
[----:B------:R-:W-:-:S04]  /*0290*/  FSETP.GTU.AND P0, PT, R9, 1, PT ;  /* 0x3f8000000900780b */ /* 0x000fc80003f0c000 */
[----:B------:R-:W-:-:S05]  /*02a0*/  SEL R9, RZ, 0x1, P0 ;  /* 0x00000001ff097807 */ /* 0x000fca0000000000 */
[----:B------:R-:W-:Y:S01]  /*02b0*/  STG.E desc[UR4][R12.64], R9 ;  /* 0x000000090c007986 */ /* 0x000fe2000c101904 */
[----:B------:R-:W-:Y:S05]  /*02c0*/  EXIT ;  /* 0x000000000000794d */ /* 0x000fea0003800000 */
.L_x_0:
[----:B------:R-:W-:-:S00]  /*02d0*/  BRA `(.L_x_0) ;  /* 0xfffffffc00fc7947 */ /* 0x000fc0000383ffff */
[----:B------:R-:W-:-:S00]  /*02e0*/  NOP ;  /* 0x0000000000007918 */ /* 0x000fc00000000000 */
        /* <DEDUP_REMOVED lines=9> */
.L_x_10:


//--------------------- .text._Z12setup_kernelP17curandStateXORWOWi --------------------------
	.section	.text._Z12setup_kernelP17curandStateXORWOWi,"ax",@progbits
	.align	128
        .global         _Z12setup_kernelP17curandStateXORWOWi
        .type           _Z12setup_kernelP17curandStateXORWOWi,@function
        .size           _Z12setup_kernelP17curandStateXORWOWi,(.L_x_11 - _Z12setup_kernelP17curandStateXORWOWi)
        .other          _Z12setup_kernelP17curandStateXORWOWi,@"STO_CUDA_ENTRY STV_DEFAULT"
_Z12setup_kernelP17curandStateXORWOWi:
.text._Z12setup_kernelP17curandStateXORWOWi:
        /* <DEDUP_REMOVED lines=10> */
[----:B------:R-:W-:Y:S01]  /*00a0*/  IMAD.MOV.U32 R2, RZ, RZ, 0x3198c20f ;  /* 0x3198c20fff027424 */ /* 0x000fe200078e00ff */
[----:B------:R-:W-:Y:S01]  /*00b0*/  ISETP.NE.AND P0, PT, R13, RZ, PT ;  /* 0x000000ff0d00720c */ /* 0x000fe20003f05270 */
[----:B------:R-:W-:Y:S01]  /*00c0*/  IMAD.MOV.U32 R3, RZ, RZ, 0x5efdb30c ;  /* 0x5efdb30cff037424 */ /* 0x000fe200078e00ff */
[----:B------:R-:W-:Y:S01]  /*00d0*/  BSSY.RECONVERGENT B0, `(.L_x_1) ;  /* 0x00000da000007945 */ /* 0x000fe20003800200 */
[----:B------:R-:W-:Y:S02]  /*00e0*/  IMAD.MOV.U32 R4, RZ, RZ, 0x423bb012 ;  /* 0x423bb012ff047424 */ /* 0x000fe400078e00ff */
[----:B------:R-:W-:Y:S02]  /*00f0*/  IMAD.MOV.U32 R5, RZ, RZ, -0x75bd8fc ;  /* 0xf8a42704ff057424 */ /* 0x000fe400078e00ff */
[----:B------:R-:W-:-:S02]  /*0100*/  IMAD.MOV.U32 R8, RZ, RZ, -0x23270784 ;  /* 0xdcd8f87cff087424 */ /* 0x000fc400078e00ff */
[----:B------:R-:W-:Y:S02]  /*0110*/  IMAD.MOV.U32 R9, RZ, RZ, 0x57fa2510 ;  /* 0x57fa2510ff097424 */ /* 0x000fe400078e00ff */
[----:B0-----:R-:W-:-:S05]  /*0120*/  IMAD.WIDE R6, R13, 0x30, R6 ;  /* 0x000000300d067825 */ /* 0x001fca00078e0206 */
[----:B-1----:R0:W-:Y:S04]  /*0130*/  STG.E.64 desc[UR4][R6.64], R2 ;  /* 0x0000000206007986 */ /* 0x0021e8000c101b04 */
[----:B------:R0:W-:Y:S04]  /*0140*/  STG.E.64 desc[UR4][R6.64+0x8], R4 ;  /* 0x0000080406007986 */ /* 0x0001e8000c101b04 */
[----:B------:R0:W-:Y:S01]  /*0150*/  STG.E.64 desc[UR4][R6.64+0x10], R8 ;  /* 0x0000100806007986 */ /* 0x0001e2000c101b04 */
[----:B------:R-:W-:Y:S05]  /*0160*/  @!P0 BRA `(.L_x_2) ;  /* 0x0000000c00408947 */ /* 0x000fea0003800000 */
[----:B------:R-:W-:Y:S01]  /*0170*/  SHF.R.S32.HI R0, RZ, 0x1f, R13 ;  /* 0x0000001fff007819 */ /* 0x000fe2000001140d */
[----:B------:R-:W-:-:S07]  /*0180*/  IMAD.MOV.U32 R12, RZ, RZ, RZ ;  /* 0x000000ffff0c7224 */ /* 0x000fce00078e00ff */
.L_x_8:
[----:B0-----:R-:W-:Y:S01]  /*0190*/  LOP3.LUT R2, R13, 0x3, RZ, 0xc0, !PT ;  /* 0x000000030d027812 */ /* 0x001fe200078ec0ff */
[----:B------:R-:W-:Y:S03]  /*01a0*/  BSSY.RECONVERGENT B1, `(.L_x_3) ;  /* 0x00000c6000017945 */ /* 0x000fe60003800200 */
[----:B------:R-:W-:-:S04]  /*01b0*/  ISETP.NE.U32.AND P0, PT, R2, RZ, PT ;  /* 0x000000ff0200720c */ /* 0x000fc80003f05070 */
[----:B------:R-:W-:-:S13]  /*01c0*/  ISETP.NE.AND.EX P0, PT, RZ, RZ, PT, P0 ;  /* 0x000000ffff00720c */ /* 0x000fda0003f05300 */
[----:B------:R-:W-:Y:S05]  /*01d0*/  @!P0 BRA `(.L_x_4) ;  /* 0x0000000c00088947 */ /* 0x000fea0003800000 */
[----:B------:R-:W0:Y:S01]  /*01e0*/  LDC.64 R8, c[0x4][RZ] ;  /* 0x01000000ff087b82 */ /* 0x000e220000000a00 */
[----:B------:R-:W-:Y:S02]  /*01f0*/  IMAD.MOV.U32 R14, RZ, RZ, RZ ;  /* 0x000000ffff0e7224 */ /* 0x000fe400078e00ff */
[----:B0-----:R-:W-:-:S07]  /*0200*/  IMAD.WIDE.U32 R8, R12, 0xc80, R8 ;  /* 0x00000c800c087825 */ /* 0x001fce00078e0008 */
.L_x_7:
[----:B0-----:R-:W-:Y:S01]  /*0210*/  IMAD.MOV.U32 R15, RZ, RZ, RZ ;  /* 0x000000ffff0f7224 */ /* 0x001fe200078e00ff */
[----:B------:R-:W-:Y:S01]  /*0220*/  CS2R R2, SRZ ;  /* 0x0000000000027805 */ /* 0x000fe2000001ff00 */
[----:B------:R-:W-:Y:S01]  /*0230*/  IMAD.MOV.U32 R17, RZ, RZ, RZ ;  /* 0x000000ffff117224 */ /* 0x000fe200078e00ff */
[----:B------:R-:W-:-:S07]  /*0240*/  CS2R R4, SRZ ;  /* 0x0000000000047805 */ /* 0x000fce000001ff00 */
.L_x_6:
[----:B------:R-:W-:-:S05]  /*0250*/  IMAD.WIDE.U32 R10, R17, 0x4, R6 ;  /* 0x00000004110a7825 */ /* 0x000fca00078e0006 */
[----:B------:R0:W5:Y:S01]  /*0260*/  LDG.E R16, desc[UR4][R10.64+0x4] ;  /* 0x000004040a107981 */ /* 0x000162000c1e1900 */
[----:B------:R-:W-:-:S07]  /*0270*/  IMAD.MOV.U32 R19, RZ, RZ, RZ ;  /* 0x000000ffff137224 */ /* 0x000fce00078e00ff */
.L_x_5:
[----:B-----5:R-:W-:Y:S01]  /*0280*/  SHF.R.U32.HI R24, RZ, R19, R16 ;  /* 0x00000013ff187219 */ /* 0x020fe20000011610 */
[----:B0-----:R-:W-:-:S03]  /*0290*/  IMAD.SHL.U32 R10, R17, 0x20, RZ ;  /* 0x00000020110a7824 */ /* 0x001fc600078e00ff */
[----:B------:R-:W-:Y:S01]  /*02a0*/  LOP3.LUT R11, R24, 0x1, RZ, 0xc0, !PT ;  /* 0x00000001180b7812 */ /* 0x000fe200078ec0ff */
[----:B------:R-:W-:-:S03]  /*02b0*/  IMAD.IADD R10, R10, 0x1, R19 ;  /* 0x000000010a0a7824 */ /* 0x000fc600078e0213 */
[----:B------:R-:W-:Y:S01]  /*02c0*/  ISETP.NE.U32.AND P0, PT, R11, 0x1, PT ;  /* 0x000000010b00780c */ /* 0x000fe20003f05070 */
[----:B------:R-:W-:-:S03]  /*02d0*/  IMAD R11, R10, 0x5, RZ ;  /* 0x000000050a0b7824 */ /* 0x000fc600078e02ff */
[----:B------:R-:W-:Y:S01]  /*02e0*/  R2P PR, R24, 0x7e ;  /* 0x0000007e18007804 */ /* 0x000fe20000000000 */
[----:B------:R-:W-:-:S08]  /*02f0*/  IMAD.WIDE.U32 R10, R11, 0x4, R8 ;  /* 0x000000040b0a7825 */ /* 0x000fd000078e0008 */
[----:B------:R-:W2:Y:S04]  /*0300*/  @!P0 LDG.E R18, desc[UR4][R10.64] ;  /* 0x000000040a128981 */ /* 0x000ea8000c1e1900 */
[----:B------:R-:W3:Y:S04]  /*0310*/  @!P0 LDG.E R20, desc[UR4][R10.64+0x10] ;  /* 0x000010040a148981 */ /* 0x000ee8000c1e1900 */
[----:B------:R-:W4:Y:S04]  /*0320*/  @P1 LDG.E R22, desc[UR4][R10.64+0x14] ;  /* 0x000014040a161981 */ /* 0x000f28000c1e1900 */
[----:B------:R-:W4:Y:S04]  /*0330*/  @P2 LDG.E R26, desc[UR4][R10.64+0x28] ;  /* 0x000028040a1a2981 */ /* 0x000f28000c1e1900 */
[----:B------:R-:W4:Y:S04]  /*0340*/  @!P0 LDG.E R21, desc[UR4][R10.64+0x4] ;  /* 0x000004040a158981 */ /* 0x000f28000c1e1900 */
[----:B------:R-:W4:Y:S04]  /*0350*/  @!P0 LDG.E R23, desc[UR4][R10.64+0xc] ;  /* 0x00000c040a178981 */ /* 0x000f28000c1e1900 */
[----:B------:R-:W4:Y:S04]  /*0360*/  @P1 LDG.E R25, desc[UR4][R10.64+0x18] ;  /* 0x000018040a191981 */ /* 0x000f28000c1e1900 */
[----:B------:R-:W4:Y:S04]  /*0370*/  @P3 LDG.E R28, desc[UR4][R10.64+0x3c] ;  /* 0x00003c040a1c3981 */ /* 0x000f28000c1e1900 */
[----:B------:R-:W4:Y:S01]  /*0380*/  @P6 LDG.E R27, desc[UR4][R10.64+0x7c] ;  /* 0x00007c040a1b6981 */ /* 0x000f22000c1e1900 */
[----:B--2---:R-:W-:-:S03]  /*0390*/  @!P0 LOP3.LUT R15, R15, R18, RZ, 0x3c, !PT ;  /* 0x000000120f0f8212 */ /* 0x004fc600078e3cff */
[----:B------:R-:W2:Y:S01]  /*03a0*/  @!P0 LDG.E R18, desc[UR4][R10.64+0x8] ;  /* 0x000008040a128981 */ /* 0x000ea2000c1e1900 */
[----:B---3--:R-:W-:-:S03]  /*03b0*/  @!P0 LOP3.LUT R3, R3, R20, RZ, 0x3c, !PT ;  /* 0x0000001403038212 */ /* 0x008fc600078e3cff */
[----:B------:R-:W3:Y:S01]  /*03c0*/  @P1 LDG.E R20, desc[UR4][R10.64+0x24] ;  /* 0x000024040a141981 */ /* 0x000ee2000c1e1900 */
[----:B----4-:R-:W-:-:S03]  /*03d0*/  @P1 LOP3.LUT R15, R15, R22, RZ, 0x3c, !PT ;  /* 0x000000160f0f1212 */ /* 0x010fc600078e3cff */
[----:B------:R-:W4:Y:S01]  /*03e0*/  @P2 LDG.E R22, desc[UR4][R10.64+0x38] ;  /* 0x000038040a162981 */ /* 0x000f22000c1e1900 */
[----:B------:R-:W-:-:S03]  /*03f0*/  @P2 LOP3.LUT R15, R15, R26, RZ, 0x3c, !PT ;  /* 0x0000001a0f0f2212 */ /* 0x000fc600078e3cff */
[----:B------:R-:W4:Y:S01]  /*0400*/  @P4 LDG.E R26, desc[UR4][R10.64+0x50] ;  /* 0x000050040a1a4981 */ /* 0x000f22000c1e1900 */
[----:B------:R-:W-:-:S03]  /*0410*/  @!P0 LOP3.LUT R4, R4, R21, RZ, 0x3c, !PT ;  /* 0x0000001504048212 */ /* 0x000fc600078e3cff */
[----:B------:R-:W4:Y:S01]  /*0420*/  @P1 LDG.E R21, desc[UR4][R10.64+0x20] ;  /* 0x000020040a151981 */ /* 0x000f22000c1e1900 */
[----:B------:R-:W-:-:S03]  /*0430*/  @!P0 LOP3.LUT R2, R2, R23, RZ, 0x3c, !PT ;  /* 0x0000001702028212 */ /* 0x000fc600078e3cff */
[----:B------:R-:W4:Y:S01]  /*0440*/  @P2 LDG.E R23, desc[UR4][R10.64+0x2c] ;  /* 0x00002c040a172981 */ /* 0x000f22000c1e1900 */
[----:B------:R-:W-:-:S03]  /*0450*/  @P1 LOP3.LUT R4, R4, R25, RZ, 0x3c, !PT ;  /* 0x0000001904041212 */ /* 0x000fc600078e3cff */
[----:B------:R-:W4:Y:S01]  /*0460*/  @P2 LDG.E R25, desc[UR4][R10.64+0x34] ;  /* 0x000034040a192981 */ /* 0x000f22000c1e1900 */
[----:B--2---:R-:W-:-:S03]  /*0470*/  @!P0 LOP3.LUT R5, R5, R18, RZ, 0x3c, !PT ;  /* 0x0000001205058212 */ /* 0x004fc600078e3cff */
[----:B------:R-:W2:Y:S01]  /*0480*/  @P1 LDG.E R18, desc[UR4][R10.64+0x1c] ;  /* 0x00001c040a121981 */ /* 0x000ea2000c1e1900 */
[----:B---3--:R-:W-:-:S03]  /*0490*/  @P1 LOP3.LUT R3, R3, R20, RZ, 0x3c, !PT ;  /* 0x0000001403031212 */ /* 0x008fc600078e3cff */
[----:B------:R-:W3:Y:S01]  /*04a0*/  @P2 LDG.E R20, desc[UR4][R10.64+0x30] ;  /* 0x000030040a142981 */ /* 0x000ee2000c1e1900 */
[----:B----4-:R-:W-:-:S03]  /*04b0*/  @P2 LOP3.LUT R3, R3, R22, RZ, 0x3c, !PT ;  /* 0x0000001603032212 */ /* 0x010fc600078e3cff */
[----:B------:R-:W4:Y:S01]  /*04c0*/  @P3 LDG.E R22, desc[UR4][R10.64+0x4c] ;  /* 0x00004c040a163981 */ /* 0x000f22000c1e1900 */
[----:B------:R-:W-:-:S04]  /*04d0*/  @P3 LOP3.LUT R15, R15, R28, RZ, 0x3c, !PT ;  /* 0x0000001c0f0f3212 */ /* 0x000fc800078e3cff */
[----:B------:R-:W-:Y:S02]  /*04e0*/  @P4 LOP3.LUT R15, R15, R26, RZ, 0x3c, !PT ;  /* 0x0000001a0f0f4212 */ /* 0x000fe400078e3cff */
[----:B------:R-:W-:Y:S01]  /*04f0*/  @P1 LOP3.LUT R2, R2, R21, RZ, 0x3c, !PT ;  /* 0x0000001502021212 */ /* 0x000fe200078e3cff */
[----:B------:R-:W4:Y:S04]  /*0500*/  @P5 LDG.E R26, desc[UR4][R10.64+0x64] ;  /* 0x000064040a1a5981 */ /* 0x000f28000c1e1900 */
[----:B------:R-:W4:Y:S01]  /*0510*/  @P3 LDG.E R21, desc[UR4][R10.64+0x40] ;  /* 0x000040040a153981 */ /* 0x000f22000c1e1900 */
[----:B------:R-:W-:Y:S02]  /*0520*/  @P2 LOP3.LUT R4, R4, R23, RZ, 0x3c, !PT ;  /* 0x0000001704042212 */ /* 0x000fe400078e3cff */
[----:B------:R-:W-:Y:S01]  /*0530*/  @P2 LOP3.LUT R2, R2, R25, RZ, 0x3c, !PT ;  /* 0x0000001902022212 */ /* 0x000fe200078e3cff */
[----:B------:R-:W4:Y:S04]  /*0540*/  @P3 LDG.E R23, desc[UR4][R10.64+0x48] ;  /* 0x000048040a173981 */ /* 0x000f28000c1e1900 */
[----:B------:R-:W4:Y:S01]  /*0550*/  @P4 LDG.E R25, desc[UR4][R10.64+0x54] ;  /* 0x000054040a194981 */ /* 0x000f22000c1e1900 */
[----:B--2---:R-:W-:-:S03]  /*0560*/  @P1 LOP3.LUT R5, R5, R18, RZ, 0x3c, !PT ;  /* 0x0000001205051212 */ /* 0x004fc600078e3cff */
[----:B------:R-:W2:Y:S01]  /*0570*/  @P3 LDG.E R18, desc[UR4][R10.64+0x44] ;  /* 0x000044040a123981 */ /* 0x000ea2000c1e1900 */
[----:B---3--:R-:W-:-:S03]  /*0580*/  @P2 LOP3.LUT R5, R5, R20, RZ, 0x3c, !PT ;  /* 0x0000001405052212 */ /* 0x008fc600078e3cff */
[----:B------:R-:W3:Y:S01]  /*0590*/  @P4 LDG.E R20, desc[UR4][R10.64+0x58] ;  /* 0x000058040a144981 */ /* 0x000ee2000c1e1900 */
[----:B----4-:R-:W-:-:S03]  /*05a0*/  @P3 LOP3.LUT R3, R3, R22, RZ, 0x3c, !PT ;  /* 0x0000001603033212 */ /* 0x010fc600078e3cff */
[----:B------:R-:W4:Y:S01]  /*05b0*/  @P4 LDG.E R22, desc[UR4][R10.64+0x60] ;  /* 0x000060040a164981 */ /* 0x000f22000c1e1900 */
[----:B------:R-:W-:Y:S02]  /*05c0*/  LOP3.LUT P0, RZ, R24, 0x80, RZ, 0xc0, !PT ;  /* 0x0000008018ff7812 */ /* 0x000fe4000780c0ff */
[----:B------:R-:W-:Y:S02]  /*05d0*/  @P5 LOP3.LUT R15, R15, R26, RZ, 0x3c, !PT ;  /* 0x0000001a0f0f5212 */ /* 0x000fe400078e3cff */
[----:B------:R-:W4:Y:S01]  /*05e0*/  @P6 LDG.E R26, desc[UR4][R10.64+0x78] ;  /* 0x000078040a1a6981 */ /* 0x000f22000c1e1900 */
[----:B------:R-:W-:-:S03]  /*05f0*/  @P3 LOP3.LUT R4, R4, R21, RZ, 0x3c, !PT ;  /* 0x0000001504043212 */ /* 0x000fc600078e3cff */
[----:B------:R-:W4:Y:S01]  /*0600*/  @P4 LDG.E R21, desc[UR4][R10.64+0x5c] ;  /* 0x00005c040a154981 */ /* 0x000f22000c1e1900 */
[----:B------:R-:W-:-:S03]  /*0610*/  @P3 LOP3.LUT R2, R2, R23, RZ, 0x3c, !PT ;  /* 0x0000001702023212 */ /* 0x000fc600078e3cff */
[----:B------:R-:W4:Y:S01]  /*0620*/  @P5 LDG.E R23, desc[UR4][R10.64+0x68] ;  /* 0x000068040a175981 */ /* 0x000f22000c1e1900 */
[----:B------:R-:W-:-:S03]  /*0630*/  @P4 LOP3.LUT R4, R4, R25, RZ, 0x3c, !PT ;  /* 0x0000001904044212 */ /* 0x000fc600078e3cff */
[----:B------:R-:W4:Y:S01]  /*0640*/  @P5 LDG.E R25, desc[UR4][R10.64+0x70] ;  /* 0x000070040a195981 */ /* 0x000f22000c1e1900 */
[----:B--2---:R-:W-:-:S03]  /*0650*/  @P3 LOP3.LUT R5, R5, R18, RZ, 0x3c, !PT ;  /* 0x0000001205053212 */ /* 0x004fc600078e3cff */
[----:B------:R-:W2:Y:S01]  /*0660*/  @P5 LDG.E R18, desc[UR4][R10.64+0x6c] ;  /* 0x00006c040a125981 */ /* 0x000ea2000c1e1900 */
[----:B---3--:R-:W-:-:S03]  /*0670*/  @P4 LOP3.LUT R5, R5, R20, RZ, 0x3c, !PT ;  /* 0x0000001405054212 */ /* 0x008fc600078e3cff */
[----:B------:R-:W3:Y:S01]  /*0680*/  @P5 LDG.E R20, desc[UR4][R10.64+0x74] ;  /* 0x000074040a145981 */ /* 0x000ee2000c1e1900 */
[----:B----4-:R-:W-:-:S03]  /*0690*/  @P4 LOP3.LUT R3, R3, R22, RZ, 0x3c, !PT ;  /* 0x0000001603034212 */ /* 0x010fc600078e3cff */
[----:B------:R-:W4:Y:S01]  /*06a0*/  @P0 LDG.E R22, desc[UR4][R10.64+0x8c] ;  /* 0x00008c040a160981 */ /* 0x000f22000c1e1900 */
[----:B------:R-:W-:-:S03]  /*06b0*/  @P6 LOP3.LUT R15, R15, R26, RZ, 0x3c, !PT ;  /* 0x0000001a0f0f6212 */ /* 0x000fc600078e3cff */
        /* <DEDUP_REMOVED lines=13> */
[----:B------:R-:W-:Y:S02]  /*0790*/  @P6 LOP3.LUT R4, R4, R27, RZ, 0x3c, !PT ;  /* 0x0000001b04046212 */ /* 0x000fe400078e3cff */
[----:B------:R-:W-:Y:S02]  /*07a0*/  @P6 LOP3.LUT R2, R2, R21, RZ, 0x3c, !PT ;  /* 0x0000001502026212 */ /* 0x000fe400078e3cff */
[----:B------:R-:W-:Y:S02]  /*07b0*/  @P0 LOP3.LUT R4, R4, R23, RZ, 0x3c, !PT ;  /* 0x0000001704040212 */ /* 0x000fe400078e3cff */
[----:B------:R-:W-:Y:S02]  /*07c0*/  @P0 LOP3.LUT R2, R2, R25, RZ, 0x3c, !PT ;  /* 0x0000001902020212 */ /* 0x000fe400078e3cff */
[----:B--2---:R-:W-:Y:S02]  /*07d0*/  @P6 LOP3.LUT R5, R5, R18, RZ, 0x3c, !PT ;  /* 0x0000001205056212 */ /* 0x004fe400078e3cff */
[----:B---3--:R-:W-:-:S02]  /*07e0*/  @P6 LOP3.LUT R3, R3, R20, RZ, 0x3c, !PT ;  /* 0x0000001403036212 */ /* 0x008fc400078e3cff */
[----:B----4-:R-:W-:Y:S02]  /*07f0*/  @P0 LOP3.LUT R5, R5, R22, RZ, 0x3c, !PT ;  /* 0x0000001605050212 */ /* 0x010fe400078e3cff */
[----:B------:R-:W-:Y:S02]  /*0800*/  @P0 LOP3.LUT R3, R3, R26, RZ, 0x3c, !PT ;  /* 0x0000001a03030212 */ /* 0x000fe400078e3cff */
[----:B------:R-:W-:-:S13]  /*0810*/  R2P PR, R24.B1, 0x7f ;  /* 0x0000007f18007804 */ /* 0x000fda0000001000 */
[----:B------:R-:W2:Y:S04]  /*0820*/  @P0 LDG.E R18, desc[UR4][R10.64+0xa0] ;  /* 0x0000a0040a120981 */ /* 0x000ea8000c1e1900 */
[----:B------:R-:W3:Y:S04]  /*0830*/  @P1 LDG.E R22, desc[UR4][R10.64+0xb4] ;  /* 0x0000b4040a161981 */ /* 0x000ee8000c1e1900 */
[----:B------:R-:W4:Y:S04]  /*0840*/  @P2 LDG.E R26, desc[UR4][R10.64+0xc8] ;  /* 0x0000c8040a1a2981 */ /* 0x000f28000c1e1900 */
[----:B------:R-:W4:Y:S04]  /*0850*/  @P3 LDG.E R28, desc[UR4][R10.64+0xdc] ;  /* 0x0000dc040a1c3981 */ /* 0x000f28000c1e1900 */
[----:B------:R-:W4:Y:S04]  /*0860*/  @P0 LDG.E R23, desc[UR4][R10.64+0xa4] ;  /* 0x0000a4040a170981 */ /* 0x000f28000c1e1900 */
[----:B------:R-:W4:Y:S04]  /*0870*/  @P0 LDG.E R20, desc[UR4][R10.64+0xa8] ;  /* 0x0000a8040a140981 */ /* 0x000f28000c1e1900 */
[----:B------:R-:W4:Y:S04]  /*0880*/  @P4 LDG.E R25, desc[UR4][R10.64+0xf0] ;  /* 0x0000f0040a194981 */ /* 0x000f28000c1e1900 */
        /* <DEDUP_REMOVED lines=21> */
[----:B------:R-:W-:Y:S02]  /*09e0*/  LOP3.LUT P0, RZ, R24, 0x8000, RZ, 0xc0, !PT ;  /* 0x0000800018ff7812 */ /* 0x000fe4000780c0ff */
[----:B----4-:R-:W-:Y:S01]  /*09f0*/  @P5 LOP3.LUT R15, R15, R26, RZ, 0x3c, !PT ;  /* 0x0000001a0f0f5212 */ /* 0x010fe200078e3cff */
[----:B------:R-:W4:Y:S04]  /*0a00*/  @P3 LDG.E R24, desc[UR4][R10.64+0xe4] ;  /* 0x0000e4040a183981 */ /* 0x000f28000c1e1900 */
[----:B------:R-:W2:Y:S01]  /*0a10*/  @P6 LDG.E R26, desc[UR4][R10.64+0x118] ;  /* 0x000118040a1a6981 */ /* 0x000ea2000c1e1900 */
        /* <DEDUP_REMOVED lines=8> */
[----:B---3--:R-:W-:-:S03]  /*0aa0*/  @P2 LOP3.LUT R3, R3, R22, RZ, 0x3c, !PT ;  /* 0x0000001603032212 */ /* 0x008fc600078e3cff */
[----:B------:R-:W3:Y:S01]  /*0ab0*/  @P4 LDG.E R22, desc[UR4][R10.64+0x100] ;  /* 0x000100040a164981 */ /* 0x000ee2000c1e1900 */
[----:B--2---:R-:W-:-:S03]  /*0ac0*/  @P6 LOP3.LUT R15, R15, R26, RZ, 0x3c, !PT ;  /* 0x0000001a0f0f6212 */ /* 0x004fc600078e3cff */
[----:B------:R-:W2:Y:S01]  /*0ad0*/  @P0 LDG.E R26, desc[UR4][R10.64+0x12c] ;  /* 0x00012c040a1a0981 */ /* 0x000ea2000c1e1900 */
[----:B----4-:R-:W-:-:S03]  /*0ae0*/  @P2 LOP3.LUT R2, R2, R23, RZ, 0x3c, !PT ;  /* 0x0000001702022212 */ /* 0x010fc600078e3cff */
[----:B------:R-:W4:Y:S01]  /*0af0*/  @P4 LDG.E R23, desc[UR4][R10.64+0xfc] ;  /* 0x0000fc040a174981 */ /* 0x000f22000c1e1900 */
[----:B------:R-:W-:-:S03]  /*0b00*/  @P2 LOP3.LUT R5, R5, R20, RZ, 0x3c, !PT ;  /* 0x0000001405052212 */ /* 0x000fc600078e3cff */
[----:B------:R-:W4:Y:S01]  /*0b10*/  @P4 LDG.E R20, desc[UR4][R10.64+0xf8] ;  /* 0x0000f8040a144981 */ /* 0x000f22000c1e1900 */
[----:B------:R-:W-:Y:S02]  /*0b20*/  @P3 LOP3.LUT R2, R2, R27, RZ, 0x3c, !PT ;  /* 0x0000001b02023212 */ /* 0x000fe400078e3cff */
[----:B------:R-:W-:Y:S01]  /*0b30*/  @P3 LOP3.LUT R4, R4, R25, RZ, 0x3c, !PT ;  /* 0x0000001904043212 */ /* 0x000fe200078e3cff */
[----:B------:R-:W4:Y:S01]  /*0b40*/  @P5 LDG.E R27, desc[UR4][R10.64+0x110] ;  /* 0x000110040a1b5981 */ /* 0x000f22000c1e1900 */
[----:B------:R-:W-:-:S03]  /*0b50*/  @P3 LOP3.LUT R5, R5, R24, RZ, 0x3c, !PT ;  /* 0x0000001805053212 */ /* 0x000fc600078e3cff */
[----:B------:R-:W4:Y:S04]  /*0b60*/  @P5 LDG.E R25, desc[UR4][R10.64+0x108] ;  /* 0x000108040a195981 */ /* 0x000f28000c1e1900 */
        /* <DEDUP_REMOVED lines=19> */
[----:B------:R-:W-:-:S05]  /*0ca0*/  VIADD R19, R19, 0x10 ;  /* 0x0000001013137836 */ /* 0x000fca0000000000 */
[----:B------:R-:W-:Y:S02]  /*0cb0*/  ISETP.NE.AND P1, PT, R19, 0x20, PT ;  /* 0x000000201300780c */ /* 0x000fe40003f25270 */
[----:B------:R-:W-:Y:S02]  /*0cc0*/  @P5 LOP3.LUT R3, R3, R18, RZ, 0x3c, !PT ;  /* 0x0000001203035212 */ /* 0x000fe400078e3cff */
[----:B------:R-:W-:Y:S02]  /*0cd0*/  @P6 LOP3.LUT R4, R4, R21, RZ, 0x3c, !PT ;  /* 0x0000001504046212 */ /* 0x000fe400078e3cff */
[----:B---3--:R-:W-:-:S04]  /*0ce0*/  @P6 LOP3.LUT R3, R3, R22, RZ, 0x3c, !PT ;  /* 0x0000001603036212 */ /* 0x008fc800078e3cff */
[----:B--2---:R-:W-:Y:S02]  /*0cf0*/  @P0 LOP3.LUT R3, R3, R26, RZ, 0x3c, !PT ;  /* 0x0000001a03030212 */ /* 0x004fe400078e3cff */
[----:B----4-:R-:W-:Y:S02]  /*0d00*/  @P6 LOP3.LUT R2, R2, R23, RZ, 0x3c, !PT ;  /* 0x0000001702026212 */ /* 0x010fe400078e3cff */
[----:B------:R-:W-:Y:S02]  /*0d10*/  @P6 LOP3.LUT R5, R5, R20, RZ, 0x3c, !PT ;  /* 0x0000001405056212 */ /* 0x000fe400078e3cff */
[----:B------:R-:W-:Y:S02]  /*0d20*/  @P0 LOP3.LUT R2, R2, R27, RZ, 0x3c, !PT ;  /* 0x0000001b02020212 */ /* 0x000fe400078e3cff */
[----:B------:R-:W-:Y:S02]  /*0d30*/  @P0 LOP3.LUT R4, R4, R25, RZ, 0x3c, !PT ;  /* 0x0000001904040212 */ /* 0x000fe400078e3cff */
[----:B------:R-:W-:Y:S01]  /*0d40*/  @P0 LOP3.LUT R5, R5, R24, RZ, 0x3c, !PT ;  /* 0x0000001805050212 */ /* 0x000fe200078e3cff */
[----:B------:R-:W-:Y:S06]  /*0d50*/  @P1 BRA `(.L_x_5) ;  /* 0xfffffff400481947 */ /* 0x000fec000383ffff */
[----:B------:R-:W-:-:S05]  /*0d60*/  VIADD R17, R17, 0x1 ;  /* 0x0000000111117836 */ /* 0x000fca0000000000 */
[----:B------:R-:W-:-:S13]  /*0d70*/  ISETP.NE.AND P0, PT, R17, 0x5, PT ;  /* 0x000000051100780c */ /* 0x000fda0003f05270 */
[----:B------:R-:W-:Y:S05]  /*0d80*/  @P0 BRA `(.L_x_6) ;  /* 0xfffffff400300947 */ /* 0x000fea000383ffff */
[----:B------:R0:W-:Y:S01]  /*0d90*/  STG.E.64 desc[UR4][R6.64+0x8], R4 ;  /* 0x0000080406007986 */ /* 0x0001e2000c101b04 */
[----:B------:R-:W-:Y:S01]  /*0da0*/  VIADD R14, R14, 0x1 ;  /* 0x000000010e0e7836 */ /* 0x000fe20000000000 */
[----:B------:R-:W-:Y:S02]  /*0db0*/  LOP3.LUT R11, R13, 0x3, RZ, 0xc0, !PT ;  /* 0x000000030d0b7812 */ /* 0x000fe400078ec0ff */
[----:B------:R0:W-:Y:S02]  /*0dc0*/  STG.E.64 desc[UR4][R6.64+0x10], R2 ;  /* 0x0000100206007986 */ /* 0x0001e4000c101b04 */
[----:B------:R-:W-:Y:S02]  /*0dd0*/  ISETP.GE.U32.AND P0, PT, R14, R11, PT ;  /* 0x0000000b0e00720c */ /* 0x000fe40003f06070 */
[----:B------:R0:W-:Y:S11]  /*0de0*/  STG.E desc[UR4][R6.64+0x4], R15 ;  /* 0x0000040f06007986 */ /* 0x0001f6000c101904 */
[----:B------:R-:W-:Y:S05]  /*0df0*/  @!P0 BRA `(.L_x_7) ;  /* 0xfffffff400048947 */ /* 0x000fea000383ffff */
.L_x_4:
[----:B------:R-:W-:Y:S05]  /*0e00*/  BSYNC.RECONVERGENT B1 ;  /* 0x0000000000017941 */ /* 0x000fea0003800200 */
.L_x_3:
[C---:B------:R-:W-:Y:S01]  /*0e10*/  ISETP.GT.U32.AND P0, PT, R13.reuse, 0x3, PT ;  /* 0x000000030d00780c */ /* 0x040fe20003f04070 */
[----:B------:R-:W-:Y:S01]  /*0e20*/  VIADD R12, R12, 0x1 ;  /* 0x000000010c0c7836 */ /* 0x000fe20000000000 */
[--C-:B------:R-:W-:Y:S02]  /*0e30*/  SHF.R.U64 R13, R13, 0x2, R0.reuse ;  /* 0x000000020d0d7819 */ /* 0x100fe40000001200 */
[----:B------:R-:W-:Y:S02]  /*0e40*/  ISETP.GT.U32.AND.EX P0, PT, R0, RZ, PT, P0 ;  /* 0x000000ff0000720c */ /* 0x000fe40003f04100 */
[----:B------:R-:W-:-:S11]  /*0e50*/  SHF.R.U32.HI R0, RZ, 0x2, R0 ;  /* 0x00000002ff007819 */ /* 0x000fd60000011600 */
[----:B------:R-:W-:Y:S05]  /*0e60*/  @P0 BRA `(.L_x_8) ;  /* 0xfffffff000c80947 */ /* 0x000fea000383ffff */
.L_x_2:
[----:B------:R-:W-:Y:S05]  /*0e70*/  BSYNC.RECONVERGENT B0 ;  /* 0x0000000000007941 */ /* 0x000fea0003800200 */
.L_x_1:
[----:B------:R-:W-:Y:S04]  /*0e80*/  STG.E.64 desc[UR4][R6.64+0x18], RZ ;  /* 0x000018ff06007986 */ /* 0x000fe8000c101b04 */
[----:B------:R-:W-:Y:S04]  /*0e90*/  STG.E desc[UR4][R6.64+0x20], RZ ;  /* 0x000020ff06007986 */ /* 0x000fe8000c101904 */
[----:B------:R-:W-:Y:S01]  /*0ea0*/  STG.E.64 desc[UR4][R6.64+0x28], RZ ;  /* 0x000028ff06007986 */ /* 0x000fe2000c101b04 */
[----:B------:R-:W-:Y:S05]  /*0eb0*/  EXIT ;  /* 0x000000000000794d */ /* 0x000fea0003800000 */
.L_x_9:
        /* <DEDUP_REMOVED lines=12> */
.L_x_11:


//--------------------- .nv.global.init           --------------------------
	.section	.nv.global.init,"aw",@progbits
	.align	4
.nv.global.init:
	.type		mrg32k3aM1SubSeq,@object
	.size		mrg32k3aM1SubSeq,(mrg32k3aM2SubSeq - mrg32k3aM1SubSeq)
mrg32k3aM1SubSeq:
        /*0000*/ 	.byte	0x0b, 0xcc, 0xee, 0x04, 0x73, 0x29, 0x8b, 0x6f, 0xf6, 0x53, 0x03, 0xf6, 0x23, 0xf6, 0xea, 0xda
        /* <DEDUP_REMOVED lines=125> */
	.type		mrg32k3aM2SubSeq,@object
	.size		mrg32k3aM2SubSeq,(mrg32k3aM1 - mrg32k3aM2SubSeq)
mrg32k3aM2SubSeq:
        /* <DEDUP_REMOVED lines=126> */
	.type		mrg32k3aM1,@object
	.size		mrg32k3aM1,(mrg32k3aM1Seq - mrg32k3aM1)
mrg32k3aM1:
        /* <DEDUP_REMOVED lines=144> */
	.type		mrg32k3aM1Seq,@object
	.size		mrg32k3aM1Seq,(mrg32k3aM2 - mrg32k3aM1Seq)
mrg32k3aM1Seq:
        /* <DEDUP_REMOVED lines=144> */
	.type		mrg32k3aM2,@object
	.size		mrg32k3aM2,(mrg32k3aM2Seq - mrg32k3aM2)
mrg32k3aM2:
        /* <DEDUP_REMOVED lines=144> */
	.type		mrg32k3aM2Seq,@object
	.size		mrg32k3aM2Seq,(precalc_xorwow_matrix - mrg32k3aM2Seq)
mrg32k3aM2Seq:
        /* <DEDUP_REMOVED lines=144> */
	.type		precalc_xorwow_matrix,@object
	.size		precalc_xorwow_matrix,(precalc_xorwow_offset_matrix - precalc_xorwow_matrix)
precalc_xorwow_matrix:
        /* <DEDUP_REMOVED lines=6400> */
	.type		precalc_xorwow_offset_matrix,@object
	.size		precalc_xorwow_offset_matrix,(.L_1 - precalc_xorwow_offset_matrix)
precalc_xorwow_offset_matrix:
        /* <DEDUP_REMOVED lines=6400> */
.L_1:


//--------------------- .nv.shared.reserved.0     --------------------------
	.section	.nv.shared.reserved.0,"aw",@nobits
	.weak		__nv_reservedSMEM_offset_0_alias
	.size		__nv_reservedSMEM_offset_0_alias, 0, 64
	.other		__nv_reservedSMEM_offset_0_alias,@"STO_CUDA_RESERVED_SHARED STV_DEFAULT"
__nv_reservedSMEM_offset_0_alias:
	.zero		0
	.zero		64


//--------------------- .nv.constant0._Z15generate_kernelP17curandStateXORWOWPji --------------------------
	.section	.nv.constant0._Z15generate_kernelP17curandStateXORWOWPji,"a",@progbits
	.sectionflags	@""
	.align	4
.nv.constant0._Z15generate_kernelP17curandStateXORWOWPji:
	.zero		916


//--------------------- .nv.constant0._Z12setup_kernelP17curandStateXORWOWi --------------------------
	.section	.nv.constant0._Z12setup_kernelP17curandStateXORWOWi,"a",@progbits
	.sectionflags	@""
	.align	4
.nv.constant0._Z12setup_kernelP17curandStateXORWOWi:
	.zero		908


//--------------------- SYMBOLS --------------------------

	.type		.nv.reservedSmem.offset0,@object
	.size		.nv.reservedSmem.offset0,0x4
